//
// Generated by NVIDIA NVVM Compiler
//
// Compiler Build ID: CL-36424714
// Cuda compilation tools, release 13.0, V13.0.88
// Based on NVVM 20.0.0
//

.version 9.0
.target sm_100
.address_size 64

	// .globl	_Z16dotproductkernelPiS_S_i

.visible .entry _Z16dotproductkernelPiS_S_i(
	.param .u64 .ptr .align 1 _Z16dotproductkernelPiS_S_i_param_0,
	.param .u64 .ptr .align 1 _Z16dotproductkernelPiS_S_i_param_1,
	.param .u64 .ptr .align 1 _Z16dotproductkernelPiS_S_i_param_2,
	.param .u32 _Z16dotproductkernelPiS_S_i_param_3
)
{
	.reg .pred 	%p<8>;
	.reg .b32 	%r<20>;
	.reg .b64 	%rd<14>;

	ld.param.u64 	%rd5, [_Z16dotproductkernelPiS_S_i_param_0];
	ld.param.u64 	%rd3, [_Z16dotproductkernelPiS_S_i_param_1];
	ld.param.u64 	%rd4, [_Z16dotproductkernelPiS_S_i_param_2];
	ld.param.u32 	%r4, [_Z16dotproductkernelPiS_S_i_param_3];
	cvta.to.global.u64 	%rd1, %rd5;
	mov.u32 	%r5, %tid.x;
	mov.u32 	%r6, %ctaid.x;
	mov.u32 	%r7, %ntid.x;
	mad.lo.s32 	%r1, %r6, %r7, %r5;
	setp.ge.s32 	%p1, %r1, %r4;
	@%p1 bra 	$L__BB0_2;
	cvta.to.global.u64 	%rd6, %rd3;
	mul.wide.s32 	%rd7, %r1, 4;
	add.s64 	%rd8, %rd1, %rd7;
	ld.global.u32 	%r8, [%rd8];
	add.s64 	%rd9, %rd6, %rd7;
	ld.global.u32 	%r9, [%rd9];
	mul.lo.s32 	%r10, %r9, %r8;
	st.global.u32 	[%rd8], %r10;
$L__BB0_2:
	bar.sync 	0;
	setp.lt.s32 	%p2, %r4, 2;
	@%p2 bra 	$L__BB0_7;
	mul.wide.s32 	%rd10, %r1, 4;
	add.s64 	%rd2, %rd1, %rd10;
	mov.b32 	%r19, 1;
$L__BB0_4:
	shl.b32 	%r3, %r19, 1;
	add.s32 	%r12, %r3, -1;
	and.b32  	%r13, %r12, %r1;
	setp.ne.s32 	%p3, %r13, 0;
	add.s32 	%r14, %r19, %r1;
	setp.ge.s32 	%p4, %r14, %r4;
	or.pred  	%p5, %p3, %p4;
	@%p5 bra 	$L__BB0_6;
	mul.wide.s32 	%rd11, %r19, 4;
	add.s64 	%rd12, %rd2, %rd11;
	ld.global.u32 	%r15, [%rd12];
	ld.global.u32 	%r16, [%rd2];
	add.s32 	%r17, %r16, %r15;
	st.global.u32 	[%rd2], %r17;
$L__BB0_6:
	bar.sync 	0;
	setp.lt.s32 	%p6, %r3, %r4;
	mov.u32 	%r19, %r3;
	@%p6 bra 	$L__BB0_4;
$L__BB0_7:
	setp.ne.s32 	%p7, %r1, 0;
	@%p7 bra 	$L__BB0_9;
	ld.global.u32 	%r18, [%rd1];
	cvta.to.global.u64 	%rd13, %rd4;
	st.global.u32 	[%rd13], %r18;
$L__BB0_9:
	ret;

}


// ===== COMPILED SASS (sm_100) =====

	.target	sm_100

	.elftype	@"ET_EXEC"


//--------------------- .note.nv.tkinfo           --------------------------
	.section	.note.nv.tkinfo,"",@"SHT_NOTE"
	.sectionflags	@"SHF_NOTE_NV_TKINFO"
	.tkinfo
        /*0018*/ 	.word	0x00000002
        /*0030*/ 	.string	""
        /*0030*/ 	.string	"ptxas"
        /*0030*/ 	.string	"Cuda compilation tools, release 13.0, V13.0.88"
        /*0030*/ 	.string	"Build cuda_13.0.r13.0/compiler.36424714_0"
        /*0030*/ 	.string	"-arch sm_100 -m 64 "



//--------------------- .note.nv.cuinfo           --------------------------
	.section	.note.nv.cuinfo,"",@"SHT_NOTE"
	.sectionflags	@"SHF_NOTE_NV_CUINFO"
        /*0018*/ 	.short	0x0002
        /*001a*/ 	.short	0x0064
        /*001c*/ 	.short	0x0082
	.zero		2


//--------------------- .nv.info                  --------------------------
	.section	.nv.info,"",@"SHT_CUDA_INFO"
	.align	4


	//----- nvinfo : EIATTR_REGCOUNT
	.align		4
        /*0000*/ 	.byte	0x04, 0x2f
        /*0002*/ 	.short	(.L_1 - .L_0)
	.align		4
.L_0:
        /*0004*/ 	.word	index@(_Z16dotproductkernelPiS_S_i)
        /*0008*/ 	.word	0x0000000c


	//----- nvinfo : EIATTR_FRAME_SIZE
	.align		4
.L_1:
        /*000c*/ 	.byte	0x04, 0x11
        /*000e*/ 	.short	(.L_3 - .L_2)
	.align		4
.L_2:
        /*0010*/ 	.word	index@(_Z16dotproductkernelPiS_S_i)
        /*0014*/ 	.word	0x00000000


	//----- nvinfo : EIATTR_MIN_STACK_SIZE
	.align		4
.L_3:
        /*0018*/ 	.byte	0x04, 0x12
        /*001a*/ 	.short	(.L_5 - .L_4)
	.align		4
.L_4:
        /*001c*/ 	.word	index@(_Z16dotproductkernelPiS_S_i)
        /*0020*/ 	.word	0x00000000
.L_5:


//--------------------- .nv.compat                --------------------------
	.section	.nv.compat,"",@"SHT_CUDA_COMPAT_INFO"
	.align	4
        /*0000*/ 	.byte	0x02, 0x09, 0x00, 0x00, 0x02, 0x02, 0x01, 0x00, 0x02, 0x05, 0x05, 0x00, 0x03, 0x07, 0x01, 0x01
        /*0010*/ 	.byte	0x02, 0x03, 0x00, 0x00, 0x02, 0x06, 0x01, 0x00, 0x04, 0x0b, 0x08, 0x00, 0x09, 0x00, 0x00, 0x00
        /*0020*/ 	.byte	0x00, 0x00, 0x00, 0x00


//--------------------- .nv.info._Z16dotproductkernelPiS_S_i --------------------------
	.section	.nv.info._Z16dotproductkernelPiS_S_i,"",@"SHT_CUDA_INFO"
	.sectionflags	@""
	.align	4


	//----- nvinfo : EIATTR_CUDA_API_VERSION
	.align		4
        /*0000*/ 	.byte	0x04, 0x37
        /*0002*/ 	.short	(.L_7 - .L_6)
.L_6:
        /*0004*/ 	.word	0x00000082


	//----- nvinfo : EIATTR_KPARAM_INFO
	.align		4
.L_7:
        /*0008*/ 	.byte	0x04, 0x17
        /*000a*/ 	.short	(.L_9 - .L_8)
.L_8:
        /*000c*/ 	.word	0x00000000
        /*0010*/ 	.short	0x0003
        /*0012*/ 	.short	0x0018
        /*0014*/ 	.byte	0x00, 0xf0, 0x11, 0x00


	//----- nvinfo : EIATTR_KPARAM_INFO
	.align		4
.L_9:
        /*0018*/ 	.byte	0x04, 0x17
        /*001a*/ 	.short	(.L_11 - .L_10)
.L_10:
        /*001c*/ 	.word	0x00000000
        /*0020*/ 	.short	0x0002
        /*0022*/ 	.short	0x0010
        /*0024*/ 	.byte	0x00, 0xf5, 0x21, 0x00


	//----- nvinfo : EIATTR_KPARAM_INFO
	.align		4
.L_11:
        /*0028*/ 	.byte	0x04, 0x17
        /*002a*/ 	.short	(.L_13 - .L_12)
.L_12:
        /*002c*/ 	.word	0x00000000
        /*0030*/ 	.short	0x0001
        /*0032*/ 	.short	0x0008
        /*0034*/ 	.byte	0x00, 0xf5, 0x21, 0x00


	//----- nvinfo : EIATTR_KPARAM_INFO
	.align		4
.L_13:
        /*0038*/ 	.byte	0x04, 0x17
        /*003a*/ 	.short	(.L_15 - .L_14)
.L_14:
        /*003c*/ 	.word	0x00000000
        /*0040*/ 	.short	0x0000
        /*0042*/ 	.short	0x0000
        /*0044*/ 	.byte	0x00, 0xf5, 0x21, 0x00


	//----- nvinfo : EIATTR_SPARSE_MMA_MASK
	.align		4
.L_15:
        /*0048*/ 	.byte	0x03, 0x50
        /*004a*/ 	.short	0x0000


	//----- nvinfo : EIATTR_MAXREG_COUNT
	.align		4
        /*004c*/ 	.byte	0x03, 0x1b
        /*004e*/ 	.short	0x00ff


	//----- nvinfo : EIATTR_NUM_BARRIERS
	.align		4
        /*0050*/ 	.byte	0x02, 0x4c
        /*0052*/ 	.byte	0x01
	.zero		1


	//----- nvinfo : EIATTR_MERCURY_ISA_VERSION
	.align		4
        /*0054*/ 	.byte	0x03, 0x5f
        /*0056*/ 	.short	0x0101


	//----- nvinfo : EIATTR_VRC_CTA_INIT_COUNT
	.align		4
        /*0058*/ 	.byte	0x02, 0x4a
	.zero		1
	.zero		1


	//----- nvinfo : EIATTR_EXIT_INSTR_OFFSETS
	.align		4
        /*005c*/ 	.byte	0x04, 0x1c
        /*005e*/ 	.short	(.L_17 - .L_16)


	//   ....[0]....
.L_16:
        /*0060*/ 	.word	0x000002c0


	//   ....[1]....
        /*0064*/ 	.word	0x00000310


	//----- nvinfo : EIATTR_CRS_STACK_SIZE
	.align		4
.L_17:
        /*0068*/ 	.byte	0x04, 0x1e
        /*006a*/ 	.short	(.L_19 - .L_18)
.L_18:
        /*006c*/ 	.word	0x00000000


	//----- nvinfo : EIATTR_CBANK_PARAM_SIZE
	.align		4
.L_19:
        /*0070*/ 	.byte	0x03, 0x19
        /*0072*/ 	.short	0x001c


	//----- nvinfo : EIATTR_PARAM_CBANK
	.align		4
        /*0074*/ 	.byte	0x04, 0x0a
        /*0076*/ 	.short	(.L_21 - .L_20)
	.align		4
.L_20:
        /*0078*/ 	.word	index@(.nv.constant0._Z16dotproductkernelPiS_S_i)
        /*007c*/ 	.short	0x0380
        /*007e*/ 	.short	0x001c


	//----- nvinfo : EIATTR_SW_WAR
	.align		4
.L_21:
        /*0080*/ 	.byte	0x04, 0x36
        /*0082*/ 	.short	(.L_23 - .L_22)
.L_22:
        /*0084*/ 	.word	0x00000008
.L_23:


//--------------------- .nv.callgraph             --------------------------
	.section	.nv.callgraph,"",@"SHT_CUDA_CALLGRAPH"
	.align	4
	.sectionentsize	8
	.align		4
        /*0000*/ 	.word	0x00000000
	.align		4
        /*0004*/ 	.word	0xffffffff
	.align		4
        /*0008*/ 	.word	0x00000000
	.align		4
        /*000c*/ 	.word	0xfffffffe
	.align		4
        /*0010*/ 	.word	0x00000000
	.align		4
        /*0014*/ 	.word	0xfffffffd
	.align		4
        /*0018*/ 	.word	0x00000000
	.align		4
        /*001c*/ 	.word	0xfffffffc


//--------------------- .text._Z16dotproductkernelPiS_S_i --------------------------
	.section	.text._Z16dotproductkernelPiS_S_i,"ax",@progbits
	.align	128
        .global         _Z16dotproductkernelPiS_S_i
        .type           _Z16dotproductkernelPiS_S_i,@function
        .size           _Z16dotproductkernelPiS_S_i,(.L_x_7 - _Z16dotproductkernelPiS_S_i)
        .other          _Z16dotproductkernelPiS_S_i,@"STO_CUDA_ENTRY STV_DEFAULT"
_Z16dotproductkernelPiS_S_i:
.text._Z16dotproductkernelPiS_S_i:
[----:B------:R-:W-:Y:S01]  /*0000*/  LDC R1, c[0x0][0x37c] ;  /* 0x0000df00ff017b82 */ /* 0x000fe20000000800 */
[----:B------:R-:W0:Y:S07]  /*0010*/  S2R R7, SR_TID.X ;  /* 0x0000000000077919 */ /* 0x000e2e0000002100 */
[----:B------:R-:W0:Y:S01]  /*0020*/  S2UR UR4, SR_CTAID.X ;  /* 0x00000000000479c3 */ /* 0x000e220000002500 */
[----:B------:R-:W1:Y:S01]  /*0030*/  LDCU UR6, c[0x0][0x398] ;  /* 0x00007300ff0677ac */ /* 0x000e620008000800 */
[----:B------:R-:W-:Y:S06]  /*0040*/  BSSY.RECONVERGENT B0, `(.L_x_0) ;  /* 0x000000e000007945 */ /* 0x000fec0003800200 */
[----:B------:R-:W0:Y:S02]  /*0050*/  LDC R0, c[0x0][0x360] ;  /* 0x0000d800ff007b82 */ /* 0x000e240000000800 */
[----:B0-----:R-:W-:Y:S01]  /*0060*/  IMAD R7, R0, UR4, R7 ;  /* 0x0000000400077c24 */ /* 0x001fe2000f8e0207 */
[----:B------:R-:W0:Y:S04]  /*0070*/  LDCU.64 UR4, c[0x0][0x358] ;  /* 0x00006b00ff0477ac */ /* 0x000e280008000a00 */
[----:B-1----:R-:W-:-:S13]  /*0080*/  ISETP.GE.AND P0, PT, R7, UR6, PT ;  /* 0x0000000607007c0c */ /* 0x002fda000bf06270 */
[----:B------:R-:W-:Y:S05]  /*0090*/  @P0 BRA `(.L_x_1) ;  /* 0x0000000000200947 */ /* 0x000fea0003800000 */
[----:B------:R-:W1:Y:S08]  /*00a0*/  LDC.64 R4, c[0x0][0x388] ;  /* 0x0000e200ff047b82 */ /* 0x000e700000000a00 */
[----:B------:R-:W2:Y:S01]  /*00b0*/  LDC.64 R2, c[0x0][0x380] ;  /* 0x0000e000ff027b82 */ /* 0x000ea20000000a00 */
[----:B-1----:R-:W-:-:S06]  /*00c0*/  IMAD.WIDE R4, R7, 0x4, R4 ;  /* 0x0000000407047825 */ /* 0x002fcc00078e0204 */
[----:B0-----:R-:W3:Y:S01]  /*00d0*/  LDG.E R5, desc[UR4][R4.64] ;  /* 0x0000000404057981 */ /* 0x001ee2000c1e1900 */
[----:B--2---:R-:W-:-:S05]  /*00e0*/  IMAD.WIDE R2, R7, 0x4, R2 ;  /* 0x0000000407027825 */ /* 0x004fca00078e0202 */
[----:B------:R-:W3:Y:S02]  /*00f0*/  LDG.E R0, desc[UR4][R2.64] ;  /* 0x0000000402007981 */ /* 0x000ee4000c1e1900 */
[----:B---3--:R-:W-:-:S05]  /*0100*/  IMAD R9, R0, R5, RZ ;  /* 0x0000000500097224 */ /* 0x008fca00078e02ff */
[----:B------:R1:W-:Y:S02]  /*0110*/  STG.E desc[UR4][R2.64], R9 ;  /* 0x0000000902007986 */ /* 0x0003e4000c101904 */
.L_x_1:
[----:B0-----:R-:W-:Y:S05]  /*0120*/  BSYNC.RECONVERGENT B0 ;  /* 0x0000000000007941 */ /* 0x001fea0003800200 */
.L_x_0:
[----:B------:R-:W-:Y:S01]  /*0130*/  BAR.SYNC.DEFER_BLOCKING 0x0 ;  /* 0x0000000000007b1d */ /* 0x000fe20000010000 */
[----:B------:R-:W-:-:S09]  /*0140*/  UISETP.GE.AND UP0, UPT, UR6, 0x2, UPT ;  /* 0x000000020600788c */ /* 0x000fd2000bf06270 */
[----:B------:R-:W-:Y:S05]  /*0150*/  BRA.U !UP0, `(.L_x_2) ;  /* 0x0000000108547547 */ /* 0x000fea000b800000 */
[----:B-1----:R-:W0:Y:S01]  /*0160*/  LDC.64 R2, c[0x0][0x380] ;  /* 0x0000e000ff027b82 */ /* 0x002e220000000a00 */
[----:B------:R-:W-:Y:S01]  /*0170*/  HFMA2 R0, -RZ, RZ, 0, 5.9604644775390625e-08 ;  /* 0x00000001ff007431 */ /* 0x000fe200000001ff */
[----:B------:R-:W1:Y:S02]  /*0180*/  LDCU UR6, c[0x0][0x398] ;  /* 0x00007300ff0677ac */ /* 0x000e640008000800 */
[----:B01----:R-:W-:-:S07]  /*0190*/  IMAD.WIDE R4, R7, 0x4, R2 ;  /* 0x0000000407047825 */ /* 0x003fce00078e0202 */
.L_x_5:
[----:B------:R-:W-:Y:S01]  /*01a0*/  SHF.L.U32 R6, R0, 0x1, RZ ;  /* 0x0000000100067819 */ /* 0x000fe200000006ff */
[----:B------:R-:W-:Y:S01]  /*01b0*/  IMAD.IADD R3, R7, 0x1, R0 ;  /* 0x0000000107037824 */ /* 0x000fe200078e0200 */
[----:B------:R-:W-:Y:S02]  /*01c0*/  BSSY.RECONVERGENT B0, `(.L_x_3) ;  /* 0x000000a000007945 */ /* 0x000fe40003800200 */
[----:B------:R-:W-:-:S04]  /*01d0*/  IADD3 R2, PT, PT, R6, -0x1, RZ ;  /* 0xffffffff06027810 */ /* 0x000fc80007ffe0ff */
[----:B------:R-:W-:-:S04]  /*01e0*/  LOP3.LUT P0, RZ, R2, R7, RZ, 0xc0, !PT ;  /* 0x0000000702ff7212 */ /* 0x000fc8000780c0ff */
[----:B------:R-:W-:-:S13]  /*01f0*/  ISETP.GE.OR P0, PT, R3, UR6, P0 ;  /* 0x0000000603007c0c */ /* 0x000fda0008706670 */
[----:B0-----:R-:W-:Y:S05]  /*0200*/  @P0 BRA `(.L_x_4) ;  /* 0x0000000000140947 */ /* 0x001fea0003800000 */
[----:B------:R-:W-:Y:S01]  /*0210*/  IMAD.WIDE R2, R0, 0x4, R4 ;  /* 0x0000000400027825 */ /* 0x000fe200078e0204 */
[----:B------:R-:W2:Y:S05]  /*0220*/  LDG.E R9, desc[UR4][R4.64] ;  /* 0x0000000404097981 */ /* 0x000eaa000c1e1900 */
[----:B------:R-:W2:Y:S02]  /*0230*/  LDG.E R2, desc[UR4][R2.64] ;  /* 0x0000000402027981 */ /* 0x000ea4000c1e1900 */
[----:B--2---:R-:W-:-:S05]  /*0240*/  IADD3 R9, PT, PT, R2, R9, RZ ;  /* 0x0000000902097210 */ /* 0x004fca0007ffe0ff */
[----:B------:R0:W-:Y:S02]  /*0250*/  STG.E desc[UR4][R4.64], R9 ;  /* 0x0000000904007986 */ /* 0x0001e4000c101904 */
.L_x_4:
[----:B------:R-:W-:Y:S05]  /*0260*/  BSYNC.RECONVERGENT B0 ;  /* 0x0000000000007941 */ /* 0x000fea0003800200 */
.L_x_3:
[----:B------:R-:W-:Y:S01]  /*0270*/  BAR.SYNC.DEFER_BLOCKING 0x0 ;  /* 0x0000000000007b1d */ /* 0x000fe20000010000 */
[----:B------:R-:W-:Y:S01]  /*0280*/  ISETP.GE.AND P0, PT, R6, UR6, PT ;  /* 0x0000000606007c0c */ /* 0x000fe2000bf06270 */
[----:B------:R-:W-:-:S12]  /*0290*/  IMAD.MOV.U32 R0, RZ, RZ, R6 ;  /* 0x000000ffff007224 */ /* 0x000fd800078e0006 */
[----:B------:R-:W-:Y:S05]  /*02a0*/  @!P0 BRA `(.L_x_5) ;  /* 0xfffffffc00bc8947 */ /* 0x000fea000383ffff */
.L_x_2:
[----:B------:R-:W-:-:S13]  /*02b0*/  ISETP.NE.AND P0, PT, R7, RZ, PT ;  /* 0x000000ff0700720c */ /* 0x000fda0003f05270 */
[----:B------:R-:W-:Y:S05]  /*02c0*/  @P0 EXIT ;  /* 0x000000000000094d */ /* 0x000fea0003800000 */
[----:B-1----:R-:W1:Y:S02]  /*02d0*/  LDC.64 R2, c[0x0][0x380] ;  /* 0x0000e000ff027b82 */ /* 0x002e640000000a00 */
[----:B-1----:R-:W2:Y:S06]  /*02e0*/  LDG.E R3, desc[UR4][R2.64] ;  /* 0x0000000402037981 */ /* 0x002eac000c1e1900 */
[----:B0-----:R-:W2:Y:S02]  /*02f0*/  LDC.64 R4, c[0x0][0x390] ;  /* 0x0000e400ff047b82 */ /* 0x001ea40000000a00 */
[----:B--2---:R-:W-:Y:S01]  /*0300*/  STG.E desc[UR4][R4.64], R3 ;  /* 0x0000000304007986 */ /* 0x004fe2000c101904 */
[----:B------:R-:W-:Y:S05]  /*0310*/  EXIT ;  /* 0x000000000000794d */ /* 0x000fea0003800000 */
.L_x_6:
[----:B------:R-:W-:-:S00]  /*0320*/  BRA `(.L_x_6) ;  /* 0xfffffffc00fc7947 */ /* 0x000fc0000383ffff */
[----:B------:R-:W-:-:S00]  /*0330*/  NOP ;  /* 0x0000000000007918 */ /* 0x000fc00000000000 */
        /* <DEDUP_REMOVED lines=12> */
.L_x_7:


//--------------------- .nv.shared.reserved.0     --------------------------
	.section	.nv.shared.reserved.0,"aw",@nobits
	.weak		__nv_reservedSMEM_offset_0_alias
	.size		__nv_reservedSMEM_offset_0_alias, 0, 64
	.other		__nv_reservedSMEM_offset_0_alias,@"STO_CUDA_RESERVED_SHARED STV_DEFAULT"
__nv_reservedSMEM_offset_0_alias:
	.zero		0
	.zero		64


//--------------------- .nv.constant0._Z16dotproductkernelPiS_S_i --------------------------
	.section	.nv.constant0._Z16dotproductkernelPiS_S_i,"a",@progbits
	.sectionflags	@""
	.align	4
.nv.constant0._Z16dotproductkernelPiS_S_i:
	.zero		924


//--------------------- SYMBOLS --------------------------

	.type		.nv.reservedSmem.offset0,@object
	.size		.nv.reservedSmem.offset0,0x4
